	.headerflags	@"EF_CUDA_TEXMODE_UNIFIED EF_CUDA_64BIT_ADDRESS EF_CUDA_ACCELERATORS EF_CUDA_SM90 EF_CUDA_VIRTUAL_SM(EF_CUDA_SM90)"
	.elftype	@"ET_EXEC"


//--------------------- .nv.info                  --------------------------
	.section	.nv.info,"",@"SHT_CUDA_INFO"
	.align	4


	//----- nvinfo : EIATTR_REGCOUNT
	.align		4
        /*0000*/ 	.byte	0x04, 0x2f
        /*0002*/ 	.short	(.L_3 - .L_2)
	.align		4
.L_2:
        /*0004*/ 	.word	index@(triton_poi_fused__native_batch_norm_legit_no_training_relu_7)
        /*0008*/ 	.word	0x00000016


	//----- nvinfo : EIATTR_MIN_STACK_SIZE
	.align		4
.L_3:
        /*000c*/ 	.byte	0x04, 0x12
        /*000e*/ 	.short	(.L_5 - .L_4)
	.align		4
.L_4:
        /*0010*/ 	.word	index@(triton_poi_fused__native_batch_norm_legit_no_training_relu_7)
        /*0014*/ 	.word	0x00000000


	//----- nvinfo : EIATTR_FRAME_SIZE
	.align		4
.L_5:
        /*0018*/ 	.byte	0x04, 0x11
        /*001a*/ 	.short	(.L_7 - .L_6)
	.align		4
.L_6:
        /*001c*/ 	.word	index@(triton_poi_fused__native_batch_norm_legit_no_training_relu_7)
        /*0020*/ 	.word	0x00000000


	//----- nvinfo : EIATTR_MIN_STACK_SIZE
	.align		4
.L_7:
        /*0024*/ 	.byte	0x04, 0x12
        /*0026*/ 	.short	(.L_9 - .L_8)
	.align		4
.L_8:
        /*0028*/ 	.word	index@(triton_poi_fused__native_batch_norm_legit_no_training_relu_7)
        /*002c*/ 	.word	0x00000000
.L_9:


//--------------------- .nv.info.triton_poi_fused__native_batch_norm_legit_no_training_relu_7 --------------------------
	.section	.nv.info.triton_poi_fused__native_batch_norm_legit_no_training_relu_7,"",@"SHT_CUDA_INFO"
	.sectionflags	@""
	.align	4


	//----- nvinfo : EIATTR_CUDA_API_VERSION
	.align		4
        /*0000*/ 	.byte	0x04, 0x37
        /*0002*/ 	.short	(.L_11 - .L_10)
.L_10:
        /*0004*/ 	.word	0x0000007c


	//----- nvinfo : EIATTR_KPARAM_INFO
	.align		4
.L_11:
        /*0008*/ 	.byte	0x04, 0x17
        /*000a*/ 	.short	(.L_13 - .L_12)
.L_12:
        /*000c*/ 	.word	0x00000000
        /*0010*/ 	.short	0x0006
        /*0012*/ 	.short	0x0030
        /*0014*/ 	.byte	0x00, 0xf0, 0x11, 0x00


	//----- nvinfo : EIATTR_KPARAM_INFO
	.align		4
.L_13:
        /*0018*/ 	.byte	0x04, 0x17
        /*001a*/ 	.short	(.L_15 - .L_14)
.L_14:
        /*001c*/ 	.word	0x00000000
        /*0020*/ 	.short	0x0005
        /*0022*/ 	.short	0x0028
        /*0024*/ 	.byte	0x00, 0xf4, 0x21, 0x00


	//----- nvinfo : EIATTR_KPARAM_INFO
	.align		4
.L_15:
        /*0028*/ 	.byte	0x04, 0x17
        /*002a*/ 	.short	(.L_17 - .L_16)
.L_16:
        /*002c*/ 	.word	0x00000000
        /*0030*/ 	.short	0x0004
        /*0032*/ 	.short	0x0020
        /*0034*/ 	.byte	0x00, 0xf4, 0x21, 0x00


	//----- nvinfo : EIATTR_KPARAM_INFO
	.align		4
.L_17:
        /*0038*/ 	.byte	0x04, 0x17
        /*003a*/ 	.short	(.L_19 - .L_18)
.L_18:
        /*003c*/ 	.word	0x00000000
        /*0040*/ 	.short	0x0003
        /*0042*/ 	.short	0x0018
        /*0044*/ 	.byte	0x00, 0xf4, 0x21, 0x00


	//----- nvinfo : EIATTR_KPARAM_INFO
	.align		4
.L_19:
        /*0048*/ 	.byte	0x04, 0x17
        /*004a*/ 	.short	(.L_21 - .L_20)
.L_20:
        /*004c*/ 	.word	0x00000000
        /*0050*/ 	.short	0x0002
        /*0052*/ 	.short	0x0010
        /*0054*/ 	.byte	0x00, 0xf4, 0x21, 0x00


	//----- nvinfo : EIATTR_KPARAM_INFO
	.align		4
.L_21:
        /*0058*/ 	.byte	0x04, 0x17
        /*005a*/ 	.short	(.L_23 - .L_22)
.L_22:
        /*005c*/ 	.word	0x00000000
        /*0060*/ 	.short	0x0001
        /*0062*/ 	.short	0x0008
        /*0064*/ 	.byte	0x00, 0xf4, 0x21, 0x00


	//----- nvinfo : EIATTR_KPARAM_INFO
	.align		4
.L_23:
        /*0068*/ 	.byte	0x04, 0x17
        /*006a*/ 	.short	(.L_25 - .L_24)
.L_24:
        /*006c*/ 	.word	0x00000000
        /*0070*/ 	.short	0x0000
        /*0072*/ 	.short	0x0000
        /*0074*/ 	.byte	0x00, 0xf4, 0x21, 0x00


	//----- nvinfo : EIATTR_SPARSE_MMA_MASK
	.align		4
.L_25:
        /*0078*/ 	.byte	0x03, 0x50
        /*007a*/ 	.short	0x0000


	//----- nvinfo : EIATTR_MAXREG_COUNT
	.align		4
        /*007c*/ 	.byte	0x03, 0x1b
        /*007e*/ 	.short	0x00ff


	//----- nvinfo : EIATTR_EXIT_INSTR_OFFSETS
	.align		4
        /*0080*/ 	.byte	0x04, 0x1c
        /*0082*/ 	.short	(.L_27 - .L_26)


	//   ....[0]....
.L_26:
        /*0084*/ 	.word	0x00000420


	//   ....[1]....
        /*0088*/ 	.word	0x00000440


	//----- nvinfo : EIATTR_REQNTID
	.align		4
.L_27:
        /*008c*/ 	.byte	0x04, 0x10
        /*008e*/ 	.short	(.L_29 - .L_28)
.L_28:
        /*0090*/ 	.word	0x00000100
        /*0094*/ 	.word	0x00000001
        /*0098*/ 	.word	0x00000001


	//----- nvinfo : EIATTR_CBANK_PARAM_SIZE
	.align		4
.L_29:
        /*009c*/ 	.byte	0x03, 0x19
        /*009e*/ 	.short	0x0034


	//----- nvinfo : EIATTR_PARAM_CBANK
	.align		4
        /*00a0*/ 	.byte	0x04, 0x0a
        /*00a2*/ 	.short	(.L_31 - .L_30)
	.align		4
.L_30:
        /*00a4*/ 	.word	index@(.nv.constant0.triton_poi_fused__native_batch_norm_legit_no_training_relu_7)
        /*00a8*/ 	.short	0x0210
        /*00aa*/ 	.short	0x0034


	//----- nvinfo : EIATTR_SW_WAR
	.align		4
.L_31:
        /*00ac*/ 	.byte	0x04, 0x36
        /*00ae*/ 	.short	(.L_33 - .L_32)
.L_32:
        /*00b0*/ 	.word	0x00000008
.L_33:


//--------------------- .nv.callgraph             --------------------------
	.section	.nv.callgraph,"",@"SHT_CUDA_CALLGRAPH"
	.align	4
	.sectionentsize	8
	.align		4
        /*0000*/ 	.word	0x00000000
	.align		4
        /*0004*/ 	.word	0xffffffff
	.align		4
        /*0008*/ 	.word	0x00000000
	.align		4
        /*000c*/ 	.word	0xfffffffe
	.align		4
        /*0010*/ 	.word	0x00000000
	.align		4
        /*0014*/ 	.word	0xfffffffd
	.align		4
        /*0018*/ 	.word	0x00000000
	.align		4
        /*001c*/ 	.word	0xfffffffc


//--------------------- .nv.constant4             --------------------------
	.section	.nv.constant4,"a",@progbits
	.align	8
	.align		8
.nv.constant4:
        /*0000*/ 	.dword	_$_str
	.align		8
        /*0008*/ 	.dword	_$_str_$_2


//--------------------- .text.triton_poi_fused__native_batch_norm_legit_no_training_relu_7 --------------------------
	.section	.text.triton_poi_fused__native_batch_norm_legit_no_training_relu_7,"ax",@progbits
	.align	128
        .global         triton_poi_fused__native_batch_norm_legit_no_training_relu_7
        .type           triton_poi_fused__native_batch_norm_legit_no_training_relu_7,@function
        .size           triton_poi_fused__native_batch_norm_legit_no_training_relu_7,(.L_x_1 - triton_poi_fused__native_batch_norm_legit_no_training_relu_7)
        .other          triton_poi_fused__native_batch_norm_legit_no_training_relu_7,@"STO_CUDA_ENTRY STV_DEFAULT"
triton_poi_fused__native_batch_norm_legit_no_training_relu_7:
.text.triton_poi_fused__native_batch_norm_legit_no_training_relu_7:
[----:B------:R-:W0:Y:S01]  /*0000*/  LDC R1, c[0x0][0x28] ;  /* 0x00000a00ff017b82 */ /* 0x000e220000000800 */
[----:B------:R-:W1:Y:S07]  /*0010*/  S2R R0, SR_TID.X ;  /* 0x0000000000007919 */ /* 0x000e6e0000002100 */
[----:B------:R-:W2:Y:S01]  /*0020*/  LDC.64 R8, c[0x0][0x220] ;  /* 0x00008800ff087b82 */ /* 0x000ea20000000a00 */
[----:B------:R-:W-:Y:S01]  /*0030*/  ULDC.64 UR4, c[0x0][0x208] ;  /* 0x0000820000047ab9 */ /* 0x000fe20000000a00 */
[----:B------:R-:W3:Y:S06]  /*0040*/  S2R R5, SR_CTAID.X ;  /* 0x0000000000057919 */ /* 0x000eec0000002500 */
[----:B------:R-:W4:Y:S08]  /*0050*/  LDC.64 R12, c[0x0][0x210] ;  /* 0x00008400ff0c7b82 */ /* 0x000f300000000a00 */
[----:B------:R-:W5:Y:S08]  /*0060*/  LDC.64 R14, c[0x0][0x218] ;  /* 0x00008600ff0e7b82 */ /* 0x000f700000000a00 */
[----:B------:R-:W5:Y:S01]  /*0070*/  LDC.64 R16, c[0x0][0x228] ;  /* 0x00008a00ff107b82 */ /* 0x000f620000000a00 */
[----:B-1----:R-:W-:-:S07]  /*0080*/  SHF.L.U32 R0, R0, 0x1, RZ ;  /* 0x0000000100007819 */ /* 0x002fce00000006ff */
[----:B------:R-:W1:Y:S01]  /*0090*/  LDC.64 R18, c[0x0][0x230] ;  /* 0x00008c00ff127b82 */ /* 0x000e620000000a00 */
[----:B---3--:R-:W-:Y:S02]  /*00a0*/  SHF.R.S32.HI R3, RZ, 0x16, R5 ;  /* 0x00000016ff037819 */ /* 0x008fe40000011405 */
[----:B------:R-:W-:Y:S02]  /*00b0*/  LOP3.LUT R0, R0, 0x1fe, RZ, 0xc0, !PT ;  /* 0x000001fe00007812 */ /* 0x000fe400078ec0ff */
[----:B------:R-:W-:Y:S02]  /*00c0*/  SGXT R3, R3, 0x1 ;  /* 0x000000010303781a */ /* 0x000fe40000000200 */
[----:B------:R-:W-:-:S04]  /*00d0*/  LEA R0, R5, R0, 0x9 ;  /* 0x0000000005007211 */ /* 0x000fc800078e48ff */
[----:B------:R-:W-:Y:S02]  /*00e0*/  LEA.HI R3, R3, R0, RZ, 0x5 ;  /* 0x0000000003037211 */ /* 0x000fe400078f28ff */
[----:B------:R-:W-:Y:S02]  /*00f0*/  ISETP.GE.AND P0, PT, R0, 0x1a480, PT ;  /* 0x0001a4800000780c */ /* 0x000fe40003f06270 */
[----:B------:R-:W-:-:S04]  /*0100*/  LOP3.LUT R3, R3, 0xffffffe0, RZ, 0xc0, !PT ;  /* 0xffffffe003037812 */ /* 0x000fc800078ec0ff */
[----:B------:R-:W-:Y:S02]  /*0110*/  IADD3 R11, R0, -R3, RZ ;  /* 0x80000003000b7210 */ /* 0x000fe40007ffe0ff */
[----:B------:R-:W-:-:S03]  /*0120*/  CS2R R2, SRZ ;  /* 0x0000000000027805 */ /* 0x000fc6000001ff00 */
[----:B--2---:R-:W-:-:S05]  /*0130*/  IMAD.WIDE R8, R11, 0x4, R8 ;  /* 0x000000040b087825 */ /* 0x004fca00078e0208 */
[----:B------:R2:W3:Y:S01]  /*0140*/  @!P0 LDG.E.EL.64 R2, desc[UR4][R8.64] ;  /* 0x0000000408028981 */ /* 0x0004e2000c2e1b00 */
[----:B------:R-:W-:Y:S02]  /*0150*/  CS2R R4, SRZ ;  /* 0x0000000000047805 */ /* 0x000fe4000001ff00 */
[----:B------:R-:W-:Y:S01]  /*0160*/  CS2R R6, SRZ ;  /* 0x0000000000067805 */ /* 0x000fe2000001ff00 */
[----:B----4-:R-:W-:-:S04]  /*0170*/  IMAD.WIDE R12, R0, 0x4, R12 ;  /* 0x00000004000c7825 */ /* 0x010fc800078e020c */
[C---:B-----5:R-:W-:Y:S01]  /*0180*/  IMAD.WIDE R14, R11.reuse, 0x4, R14 ;  /* 0x000000040b0e7825 */ /* 0x060fe200078e020e */
[----:B------:R-:W4:Y:S01]  /*0190*/  @!P0 LDG.E.64 R4, desc[UR4][R12.64] ;  /* 0x000000040c048981 */ /* 0x000f22000c1e1b00 */
[----:B--2---:R-:W-:Y:S02]  /*01a0*/  CS2R R8, SRZ ;  /* 0x0000000000087805 */ /* 0x004fe4000001ff00 */
[C---:B0-----:R-:W-:Y:S01]  /*01b0*/  IMAD.WIDE R16, R11.reuse, 0x4, R16 ;  /* 0x000000040b107825 */ /* 0x041fe200078e0210 */
[----:B------:R0:W4:Y:S03]  /*01c0*/  @!P0 LDG.E.EL.64 R6, desc[UR4][R14.64] ;  /* 0x000000040e068981 */ /* 0x000126000c2e1b00 */
[----:B-1----:R-:W-:Y:S01]  /*01d0*/  IMAD.WIDE R18, R11, 0x4, R18 ;  /* 0x000000040b127825 */ /* 0x002fe200078e0212 */
[----:B------:R-:W-:-:S04]  /*01e0*/  CS2R R10, SRZ ;  /* 0x00000000000a7805 */ /* 0x000fc8000001ff00 */
[----:B------:R-:W2:Y:S04]  /*01f0*/  @!P0 LDG.E.EL.64 R8, desc[UR4][R18.64] ;  /* 0x0000000412088981 */ /* 0x000ea8000c2e1b00 */
[----:B------:R-:W2:Y:S01]  /*0200*/  @!P0 LDG.E.EL.64 R10, desc[UR4][R16.64] ;  /* 0x00000004100a8981 */ /* 0x000ea2000c2e1b00 */
[----:B0-----:R-:W-:Y:S01]  /*0210*/  HFMA2.MMA R14, -RZ, RZ, 1.625, 0 ;  /* 0x3e800000ff0e7435 */ /* 0x001fe200000001ff */
[----:B---3--:R-:W-:Y:S01]  /*0220*/  FADD R2, R2, 9.9999997473787516356e-06 ;  /* 0x3727c5ac02027421 */ /* 0x008fe20000000000 */
[----:B------:R-:W-:-:S03]  /*0230*/  FADD R3, R3, 9.9999997473787516356e-06 ;  /* 0x3727c5ac03037421 */ /* 0x000fc60000000000 */
[----:B------:R-:W0:Y:S08]  /*0240*/  MUFU.SQRT R12, R2 ;  /* 0x00000002000c7308 */ /* 0x000e300000002000 */
[----:B------:R1:W3:Y:S01]  /*0250*/  MUFU.SQRT R13, R3 ;  /* 0x00000003000d7308 */ /* 0x0002e20000002000 */
[C---:B0-----:R-:W-:Y:S02]  /*0260*/  FSETP.GT.AND P1, PT, R12.reuse, 8.50705917302346158658e+37, PT ;  /* 0x7e8000000c00780b */ /* 0x041fe40003f24000 */
[----:B------:R-:W-:Y:S01]  /*0270*/  FSETP.GEU.AND P3, PT, R12, 1.175494350822287508e-38, PT ;  /* 0x008000000c00780b */ /* 0x000fe20003f6e000 */
[----:B-1----:R-:W0:Y:S01]  /*0280*/  LDC.64 R2, c[0x0][0x238] ;  /* 0x00008e00ff027b82 */ /* 0x002e220000000a00 */
[----:B---3--:R-:W-:-:S02]  /*0290*/  FSETP.GT.AND P2, PT, R13, 8.50705917302346158658e+37, PT ;  /* 0x7e8000000d00780b */ /* 0x008fc40003f44000 */
[----:B------:R-:W-:-:S07]  /*02a0*/  FSETP.GEU.AND P4, PT, R13, 1.175494350822287508e-38, PT ;  /* 0x008000000d00780b */ /* 0x000fce0003f8e000 */
[----:B------:R-:W-:-:S04]  /*02b0*/  @P1 FMUL R12, R12, 0.25 ;  /* 0x3e8000000c0c1820 */ /* 0x000fc80000400000 */
[----:B------:R-:W-:Y:S01]  /*02c0*/  @!P3 FMUL R12, R12, 16777216 ;  /* 0x4b8000000c0cb820 */ /* 0x000fe20000400000 */
[----:B------:R-:W-:-:S04]  /*02d0*/  @P2 FMUL R13, R13, 0.25 ;  /* 0x3e8000000d0d2820 */ /* 0x000fc80000400000 */
[----:B------:R-:W-:Y:S01]  /*02e0*/  @!P4 FMUL R13, R13, 16777216 ;  /* 0x4b8000000d0dc820 */ /* 0x000fe20000400000 */
[----:B------:R-:W1:Y:S01]  /*02f0*/  MUFU.RCP R12, R12 ;  /* 0x0000000c000c7308 */ /* 0x000e620000001000 */
[----:B------:R-:W-:-:S07]  /*0300*/  FSEL R15, R14, 1, P1 ;  /* 0x3f8000000e0f7808 */ /* 0x000fce0000800000 */
[----:B------:R-:W3:Y:S01]  /*0310*/  MUFU.RCP R13, R13 ;  /* 0x0000000d000d7308 */ /* 0x000ee20000001000 */
[----:B------:R-:W-:Y:S01]  /*0320*/  FSEL R14, R14, 1, P2 ;  /* 0x3f8000000e0e7808 */ /* 0x000fe20001000000 */
[----:B------:R-:W-:-:S04]  /*0330*/  @!P3 FMUL R15, R15, 16777216 ;  /* 0x4b8000000f0fb820 */ /* 0x000fc80000400000 */
[----:B------:R-:W-:Y:S01]  /*0340*/  @!P4 FMUL R14, R14, 16777216 ;  /* 0x4b8000000e0ec820 */ /* 0x000fe20000400000 */
[----:B----4-:R-:W-:Y:S01]  /*0350*/  FADD R5, -R7, R5 ;  /* 0x0000000507057221 */ /* 0x010fe20000000100 */
[----:B------:R-:W-:Y:S01]  /*0360*/  FADD R4, -R6, R4 ;  /* 0x0000000406047221 */ /* 0x000fe20000000100 */
[----:B-1----:R-:W-:Y:S01]  /*0370*/  FMUL R15, R12, R15 ;  /* 0x0000000f0c0f7220 */ /* 0x002fe20000400000 */
[----:B---3--:R-:W-:-:S03]  /*0380*/  FMUL R14, R13, R14 ;  /* 0x0000000e0d0e7220 */ /* 0x008fc60000400000 */
[----:B------:R-:W-:Y:S01]  /*0390*/  FMUL R15, R4, R15 ;  /* 0x0000000f040f7220 */ /* 0x000fe20000400000 */
[----:B------:R-:W-:-:S03]  /*03a0*/  FMUL R14, R5, R14 ;  /* 0x0000000e050e7220 */ /* 0x000fc60000400000 */
[----:B--2---:R-:W-:Y:S01]  /*03b0*/  FFMA R8, R15, R10, R8 ;  /* 0x0000000a0f087223 */ /* 0x004fe20000000008 */
[----:B------:R-:W-:-:S04]  /*03c0*/  FFMA R9, R14, R11, R9 ;  /* 0x0000000b0e097223 */ /* 0x000fc80000000009 */
[----:B------:R-:W-:Y:S02]  /*03d0*/  FSETP.GEU.AND P1, PT, R8, RZ, PT ;  /* 0x000000ff0800720b */ /* 0x000fe40003f2e000 */
[C---:B------:R-:W-:Y:S01]  /*03e0*/  FSETP.GEU.AND P2, PT, R9.reuse, RZ, PT ;  /* 0x000000ff0900720b */ /* 0x040fe20003f4e000 */
[----:B0-----:R-:W-:Y:S01]  /*03f0*/  IMAD.WIDE R2, R0, 0x4, R2 ;  /* 0x0000000400027825 */ /* 0x001fe200078e0202 */
[----:B------:R-:W-:Y:S02]  /*0400*/  FSEL R8, R8, RZ, P1 ;  /* 0x000000ff08087208 */ /* 0x000fe40000800000 */
[----:B------:R-:W-:Y:S01]  /*0410*/  FSEL R9, R9, RZ, P2 ;  /* 0x000000ff09097208 */ /* 0x000fe20001000000 */
[----:B------:R-:W-:Y:S08]  /*0420*/  @P0 EXIT ;  /* 0x000000000000094d */ /* 0x000ff00003800000 */
[----:B------:R-:W-:Y:S01]  /*0430*/  STG.E.64 desc[UR4][R2.64], R8 ;  /* 0x0000000802007986 */ /* 0x000fe2000c101b04 */
[----:B------:R-:W-:Y:S05]  /*0440*/  EXIT ;  /* 0x000000000000794d */ /* 0x000fea0003800000 */
.L_x_0:
[----:B------:R-:W-:-:S00]  /*0450*/  BRA `(.L_x_0) ;  /* 0xfffffffc00fc7947 */ /* 0x000fc0000383ffff */
[----:B------:R-:W-:-:S00]  /*0460*/  NOP ;  /* 0x0000000000007918 */ /* 0x000fc00000000000 */
        /* <DEDUP_REMOVED lines=9> */
.L_x_1:


//--------------------- .nv.global.init           --------------------------
	.section	.nv.global.init,"aw",@progbits
.nv.global.init:
	.type		_$_str,@object
	.size		_$_str,(_$_str_$_2 - _$_str)
_$_str:
        /*0000*/ 	.byte	0x5f, 0x5f, 0x43, 0x55, 0x44, 0x41, 0x5f, 0x46, 0x54, 0x5a, 0x00
	.type		_$_str_$_2,@object
	.size		_$_str_$_2,(.L_1 - _$_str_$_2)
_$_str_$_2:
        /*000b*/ 	.byte	0x5f, 0x5f, 0x43, 0x55, 0x44, 0x41, 0x5f, 0x50, 0x52, 0x45, 0x43, 0x5f, 0x53, 0x51, 0x52, 0x54
        /*001b*/ 	.byte	0x00
.L_1:


//--------------------- .nv.constant0.triton_poi_fused__native_batch_norm_legit_no_training_relu_7 --------------------------
	.section	.nv.constant0.triton_poi_fused__native_batch_norm_legit_no_training_relu_7,"a",@progbits
	.sectionflags	@""
	.align	4
.nv.constant0.triton_poi_fused__native_batch_norm_legit_no_training_relu_7:
	.zero		580
